//
// Generated by NVIDIA NVVM Compiler
//
// Compiler Build ID: CL-36424714
// Cuda compilation tools, release 13.0, V13.0.88
// Based on NVVM 20.0.0
//

.version 9.0
.target sm_100
.address_size 64

	// .globl	_Z6kernelyP6uchar46size2DS1_

.visible .entry _Z6kernelyP6uchar46size2DS1_(
	.param .u64 _Z6kernelyP6uchar46size2DS1__param_0,
	.param .u64 .ptr .align 1 _Z6kernelyP6uchar46size2DS1__param_1,
	.param .align 4 .b8 _Z6kernelyP6uchar46size2DS1__param_2[8],
	.param .align 4 .b8 _Z6kernelyP6uchar46size2DS1__param_3[8]
)
{
	.reg .pred 	%p<20>;
	.reg .b32 	%r<222>;
	.reg .b32 	%f<9>;
	.reg .b64 	%rd<10>;

	ld.param.u64 	%rd2, [_Z6kernelyP6uchar46size2DS1__param_0];
	ld.param.u32 	%r2, [_Z6kernelyP6uchar46size2DS1__param_3+4];
	ld.param.u32 	%r76, [_Z6kernelyP6uchar46size2DS1__param_2+4];
	ld.param.u32 	%r1, [_Z6kernelyP6uchar46size2DS1__param_3];
	ld.param.u32 	%r77, [_Z6kernelyP6uchar46size2DS1__param_2];
	ld.param.u64 	%rd3, [_Z6kernelyP6uchar46size2DS1__param_1];
	cvta.to.global.u64 	%rd1, %rd3;
	mov.u32 	%r78, %nctaid.x;
	mov.u32 	%r79, %ntid.x;
	mul.lo.s32 	%r3, %r78, %r79;
	mov.u32 	%r80, %nctaid.y;
	mov.u32 	%r81, %ntid.y;
	mul.lo.s32 	%r4, %r80, %r81;
	mov.u32 	%r82, %ctaid.x;
	mov.u32 	%r83, %tid.x;
	mad.lo.s32 	%r218, %r79, %r82, %r83;
	mov.u32 	%r84, %ctaid.y;
	mov.u32 	%r85, %tid.y;
	mad.lo.s32 	%r6, %r81, %r84, %r85;
	div.s32 	%r7, %r77, %r1;
	div.s32 	%r8, %r76, %r2;
	setp.ge.u32 	%p1, %r218, %r1;
	@%p1 bra 	$L__BB0_25;
	setp.gt.s32 	%p2, %r7, 0;
	@%p2 bra 	$L__BB0_2;
	bra.uni 	$L__BB0_21;
$L__BB0_2:
	setp.gt.s32 	%p6, %r8, 0;
	@%p6 bra 	$L__BB0_3;
	bra.uni 	$L__BB0_18;
$L__BB0_3:
	and.b32  	%r9, %r8, 3;
	and.b32  	%r10, %r8, 2147483644;
	neg.s32 	%r11, %r10;
$L__BB0_4:
	setp.lt.u32 	%p10, %r6, %r2;
	@%p10 bra 	$L__BB0_6;
$L__BB0_5:
	add.s32 	%r218, %r218, %r3;
	setp.lt.u32 	%p19, %r218, %r1;
	@%p19 bra 	$L__BB0_4;
	bra.uni 	$L__BB0_25;
$L__BB0_6:
	mul.lo.s32 	%r14, %r218, %r7;
	mov.u32 	%r184, %r6;
$L__BB0_7:
	mul.lo.s32 	%r16, %r184, %r8;
	mov.b32 	%r185, 0;
	mov.u32 	%r217, %r185;
	mov.u32 	%r216, %r185;
	mov.u32 	%r215, %r185;
	mov.u32 	%r214, %r185;
$L__BB0_8:
	setp.lt.u32 	%p11, %r8, 4;
	add.s32 	%r93, %r185, %r14;
	cvt.rn.f32.u32 	%f1, %r93;
	mov.b32 	%r209, 0;
	@%p11 bra 	$L__BB0_11;
	add.s32 	%r190, %r16, 3;
	mov.u32 	%r191, %r11;
$L__BB0_10:
	.pragma "nounroll";
	add.s32 	%r94, %r190, -2;
	add.s32 	%r95, %r190, -3;
	cvt.rn.f32.u32 	%f2, %r95;
	tex.2d.v4.u32.f32 	{%r96, %r97, %r98, %r99}, [%rd2, {%f1, %f2}];
	and.b32  	%r100, %r96, 255;
	add.s32 	%r101, %r100, %r214;
	and.b32  	%r102, %r97, 255;
	add.s32 	%r103, %r102, %r215;
	and.b32  	%r104, %r98, 255;
	add.s32 	%r105, %r104, %r216;
	and.b32  	%r106, %r99, 255;
	add.s32 	%r107, %r106, %r217;
	cvt.rn.f32.u32 	%f3, %r94;
	tex.2d.v4.u32.f32 	{%r108, %r109, %r110, %r111}, [%rd2, {%f1, %f3}];
	and.b32  	%r112, %r108, 255;
	add.s32 	%r113, %r112, %r101;
	and.b32  	%r114, %r109, 255;
	add.s32 	%r115, %r114, %r103;
	and.b32  	%r116, %r110, 255;
	add.s32 	%r117, %r116, %r105;
	and.b32  	%r118, %r111, 255;
	add.s32 	%r119, %r118, %r107;
	add.s32 	%r120, %r190, -1;
	cvt.rn.f32.u32 	%f4, %r120;
	tex.2d.v4.u32.f32 	{%r121, %r122, %r123, %r124}, [%rd2, {%f1, %f4}];
	and.b32  	%r125, %r121, 255;
	add.s32 	%r126, %r125, %r113;
	and.b32  	%r127, %r122, 255;
	add.s32 	%r128, %r127, %r115;
	and.b32  	%r129, %r123, 255;
	add.s32 	%r130, %r129, %r117;
	and.b32  	%r131, %r124, 255;
	add.s32 	%r132, %r131, %r119;
	cvt.rn.f32.u32 	%f5, %r190;
	tex.2d.v4.u32.f32 	{%r133, %r134, %r135, %r136}, [%rd2, {%f1, %f5}];
	and.b32  	%r137, %r133, 255;
	add.s32 	%r214, %r137, %r126;
	and.b32  	%r138, %r134, 255;
	add.s32 	%r215, %r138, %r128;
	and.b32  	%r139, %r135, 255;
	add.s32 	%r216, %r139, %r130;
	and.b32  	%r140, %r136, 255;
	add.s32 	%r217, %r140, %r132;
	add.s32 	%r191, %r191, 4;
	add.s32 	%r190, %r190, 4;
	setp.ne.s32 	%p12, %r191, 0;
	mov.u32 	%r209, %r10;
	@%p12 bra 	$L__BB0_10;
$L__BB0_11:
	setp.eq.s32 	%p13, %r9, 0;
	@%p13 bra 	$L__BB0_16;
	setp.eq.s32 	%p14, %r9, 1;
	@%p14 bra 	$L__BB0_14;
	add.s32 	%r142, %r209, %r16;
	cvt.rn.f32.u32 	%f6, %r142;
	tex.2d.v4.u32.f32 	{%r143, %r144, %r145, %r146}, [%rd2, {%f1, %f6}];
	and.b32  	%r147, %r143, 255;
	add.s32 	%r148, %r147, %r214;
	and.b32  	%r149, %r144, 255;
	add.s32 	%r150, %r149, %r215;
	and.b32  	%r151, %r145, 255;
	add.s32 	%r152, %r151, %r216;
	and.b32  	%r153, %r146, 255;
	add.s32 	%r154, %r153, %r217;
	add.s32 	%r155, %r142, 1;
	cvt.rn.f32.u32 	%f7, %r155;
	tex.2d.v4.u32.f32 	{%r156, %r157, %r158, %r159}, [%rd2, {%f1, %f7}];
	and.b32  	%r160, %r156, 255;
	add.s32 	%r214, %r160, %r148;
	and.b32  	%r161, %r157, 255;
	add.s32 	%r215, %r161, %r150;
	and.b32  	%r162, %r158, 255;
	add.s32 	%r216, %r162, %r152;
	and.b32  	%r163, %r159, 255;
	add.s32 	%r217, %r163, %r154;
	add.s32 	%r209, %r209, 2;
$L__BB0_14:
	and.b32  	%r164, %r8, 1;
	setp.eq.b32 	%p15, %r164, 1;
	not.pred 	%p16, %p15;
	@%p16 bra 	$L__BB0_16;
	add.s32 	%r165, %r209, %r16;
	cvt.rn.f32.u32 	%f8, %r165;
	tex.2d.v4.u32.f32 	{%r166, %r167, %r168, %r169}, [%rd2, {%f1, %f8}];
	and.b32  	%r170, %r166, 255;
	add.s32 	%r214, %r170, %r214;
	and.b32  	%r171, %r167, 255;
	add.s32 	%r215, %r171, %r215;
	and.b32  	%r172, %r168, 255;
	add.s32 	%r216, %r172, %r216;
	and.b32  	%r173, %r169, 255;
	add.s32 	%r217, %r173, %r217;
$L__BB0_16:
	add.s32 	%r185, %r185, 1;
	setp.ne.s32 	%p17, %r185, %r7;
	@%p17 bra 	$L__BB0_8;
	mul.lo.s32 	%r174, %r8, %r7;
	div.s32 	%r175, %r214, %r174;
	div.s32 	%r176, %r215, %r174;
	div.s32 	%r177, %r216, %r174;
	div.s32 	%r178, %r217, %r174;
	mad.lo.s32 	%r179, %r184, %r1, %r218;
	mul.wide.u32 	%rd8, %r179, 4;
	add.s64 	%rd9, %rd1, %rd8;
	prmt.b32 	%r180, %r177, %r178, 0x3340U;
	prmt.b32 	%r181, %r175, %r176, 0x3340U;
	prmt.b32 	%r182, %r181, %r180, 0x5410U;
	st.global.u32 	[%rd9], %r182;
	add.s32 	%r184, %r184, %r4;
	setp.lt.u32 	%p18, %r184, %r2;
	@%p18 bra 	$L__BB0_7;
	bra.uni 	$L__BB0_5;
$L__BB0_18:
	setp.ge.u32 	%p7, %r6, %r2;
	mov.u32 	%r219, %r6;
	@%p7 bra 	$L__BB0_19;
	bra.uni 	$L__BB0_20;
$L__BB0_19:
	add.s32 	%r218, %r218, %r3;
	setp.lt.u32 	%p9, %r218, %r1;
	@%p9 bra 	$L__BB0_18;
	bra.uni 	$L__BB0_25;
$L__BB0_20:
	mad.lo.s32 	%r88, %r219, %r1, %r218;
	mul.wide.u32 	%rd6, %r88, 4;
	add.s64 	%rd7, %rd1, %rd6;
	mov.b32 	%r89, 0;
	st.global.u32 	[%rd7], %r89;
	add.s32 	%r219, %r219, %r4;
	setp.lt.u32 	%p8, %r219, %r2;
	@%p8 bra 	$L__BB0_20;
	bra.uni 	$L__BB0_19;
$L__BB0_21:
	setp.ge.u32 	%p3, %r6, %r2;
	@%p3 bra 	$L__BB0_24;
	mov.u32 	%r221, %r6;
$L__BB0_23:
	mad.lo.s32 	%r86, %r221, %r1, %r218;
	mul.wide.u32 	%rd4, %r86, 4;
	add.s64 	%rd5, %rd1, %rd4;
	mov.b32 	%r87, 0;
	st.global.u32 	[%rd5], %r87;
	add.s32 	%r221, %r221, %r4;
	setp.lt.u32 	%p4, %r221, %r2;
	@%p4 bra 	$L__BB0_23;
$L__BB0_24:
	add.s32 	%r218, %r218, %r3;
	setp.lt.u32 	%p5, %r218, %r1;
	@%p5 bra 	$L__BB0_21;
$L__BB0_25:
	ret;

}


// ===== COMPILED SASS (sm_100) =====

	.target	sm_100

	.elftype	@"ET_EXEC"


//--------------------- .note.nv.tkinfo           --------------------------
	.section	.note.nv.tkinfo,"",@"SHT_NOTE"
	.sectionflags	@"SHF_NOTE_NV_TKINFO"
	.tkinfo
        /*0018*/ 	.word	0x00000002
        /*0030*/ 	.string	""
        /*0030*/ 	.string	"ptxas"
        /*0030*/ 	.string	"Cuda compilation tools, release 13.0, V13.0.88"
        /*0030*/ 	.string	"Build cuda_13.0.r13.0/compiler.36424714_0"
        /*0030*/ 	.string	"-arch sm_100 -m 64 "



//--------------------- .note.nv.cuinfo           --------------------------
	.section	.note.nv.cuinfo,"",@"SHT_NOTE"
	.sectionflags	@"SHF_NOTE_NV_CUINFO"
        /*0018*/ 	.short	0x0002
        /*001a*/ 	.short	0x0064
        /*001c*/ 	.short	0x0082
	.zero		2


//--------------------- .nv.info                  --------------------------
	.section	.nv.info,"",@"SHT_CUDA_INFO"
	.align	4


	//----- nvinfo : EIATTR_REGCOUNT
	.align		4
        /*0000*/ 	.byte	0x04, 0x2f
        /*0002*/ 	.short	(.L_1 - .L_0)
	.align		4
.L_0:
        /*0004*/ 	.word	index@(_Z6kernelyP6uchar46size2DS1_)
        /*0008*/ 	.word	0x0000001f


	//----- nvinfo : EIATTR_FRAME_SIZE
	.align		4
.L_1:
        /*000c*/ 	.byte	0x04, 0x11
        /*000e*/ 	.short	(.L_3 - .L_2)
	.align		4
.L_2:
        /*0010*/ 	.word	index@(_Z6kernelyP6uchar46size2DS1_)
        /*0014*/ 	.word	0x00000000


	//----- nvinfo : EIATTR_MIN_STACK_SIZE
	.align		4
.L_3:
        /*0018*/ 	.byte	0x04, 0x12
        /*001a*/ 	.short	(.L_5 - .L_4)
	.align		4
.L_4:
        /*001c*/ 	.word	index@(_Z6kernelyP6uchar46size2DS1_)
        /*0020*/ 	.word	0x00000000
.L_5:


//--------------------- .nv.compat                --------------------------
	.section	.nv.compat,"",@"SHT_CUDA_COMPAT_INFO"
	.align	4
        /*0000*/ 	.byte	0x02, 0x09, 0x00, 0x00, 0x02, 0x02, 0x02, 0x00, 0x02, 0x05, 0x05, 0x00, 0x03, 0x07, 0x01, 0x01
        /*0010*/ 	.byte	0x02, 0x03, 0x00, 0x00, 0x02, 0x06, 0x01, 0x00, 0x04, 0x0b, 0x08, 0x00, 0x09, 0x00, 0x00, 0x00
        /*0020*/ 	.byte	0x00, 0x00, 0x00, 0x00


//--------------------- .nv.info._Z6kernelyP6uchar46size2DS1_ --------------------------
	.section	.nv.info._Z6kernelyP6uchar46size2DS1_,"",@"SHT_CUDA_INFO"
	.sectionflags	@""
	.align	4


	//----- nvinfo : EIATTR_CUDA_API_VERSION
	.align		4
        /*0000*/ 	.byte	0x04, 0x37
        /*0002*/ 	.short	(.L_7 - .L_6)
.L_6:
        /*0004*/ 	.word	0x00000082


	//----- nvinfo : EIATTR_KPARAM_INFO
	.align		4
.L_7:
        /*0008*/ 	.byte	0x04, 0x17
        /*000a*/ 	.short	(.L_9 - .L_8)
.L_8:
        /*000c*/ 	.word	0x00000000
        /*0010*/ 	.short	0x0003
        /*0012*/ 	.short	0x0018
        /*0014*/ 	.byte	0x00, 0xf0, 0x21, 0x00


	//----- nvinfo : EIATTR_KPARAM_INFO
	.align		4
.L_9:
        /*0018*/ 	.byte	0x04, 0x17
        /*001a*/ 	.short	(.L_11 - .L_10)
.L_10:
        /*001c*/ 	.word	0x00000000
        /*0020*/ 	.short	0x0002
        /*0022*/ 	.short	0x0010
        /*0024*/ 	.byte	0x00, 0xf0, 0x21, 0x00


	//----- nvinfo : EIATTR_KPARAM_INFO
	.align		4
.L_11:
        /*0028*/ 	.byte	0x04, 0x17
        /*002a*/ 	.short	(.L_13 - .L_12)
.L_12:
        /*002c*/ 	.word	0x00000000
        /*0030*/ 	.short	0x0001
        /*0032*/ 	.short	0x0008
        /*0034*/ 	.byte	0x00, 0xf5, 0x21, 0x00


	//----- nvinfo : EIATTR_KPARAM_INFO
	.align		4
.L_13:
        /*0038*/ 	.byte	0x04, 0x17
        /*003a*/ 	.short	(.L_15 - .L_14)
.L_14:
        /*003c*/ 	.word	0x00000000
        /*0040*/ 	.short	0x0000
        /*0042*/ 	.short	0x0000
        /*0044*/ 	.byte	0x00, 0xf0, 0x21, 0x00


	//----- nvinfo : EIATTR_SPARSE_MMA_MASK
	.align		4
.L_15:
        /*0048*/ 	.byte	0x03, 0x50
        /*004a*/ 	.short	0x0000


	//----- nvinfo : EIATTR_MAXREG_COUNT
	.align		4
        /*004c*/ 	.byte	0x03, 0x1b
        /*004e*/ 	.short	0x00ff


	//----- nvinfo : EIATTR_MERCURY_ISA_VERSION
	.align		4
        /*0050*/ 	.byte	0x03, 0x5f
        /*0052*/ 	.short	0x0101


	//----- nvinfo : EIATTR_VRC_CTA_INIT_COUNT
	.align		4
        /*0054*/ 	.byte	0x02, 0x4a
	.zero		1
	.zero		1


	//----- nvinfo : EIATTR_EXIT_INSTR_OFFSETS
	.align		4
        /*0058*/ 	.byte	0x04, 0x1c
        /*005a*/ 	.short	(.L_17 - .L_16)


	//   ....[0]....
.L_16:
        /*005c*/ 	.word	0x000003e0


	//   ....[1]....
        /*0060*/ 	.word	0x00000590


	//   ....[2]....
        /*0064*/ 	.word	0x000006e0


	//   ....[3]....
        /*0068*/ 	.word	0x000012e0


	//----- nvinfo : EIATTR_CRS_STACK_SIZE
	.align		4
.L_17:
        /*006c*/ 	.byte	0x04, 0x1e
        /*006e*/ 	.short	(.L_19 - .L_18)
.L_18:
        /*0070*/ 	.word	0x00000000


	//----- nvinfo : EIATTR_CBANK_PARAM_SIZE
	.align		4
.L_19:
        /*0074*/ 	.byte	0x03, 0x19
        /*0076*/ 	.short	0x0020


	//----- nvinfo : EIATTR_PARAM_CBANK
	.align		4
        /*0078*/ 	.byte	0x04, 0x0a
        /*007a*/ 	.short	(.L_21 - .L_20)
	.align		4
.L_20:
        /*007c*/ 	.word	index@(.nv.constant0._Z6kernelyP6uchar46size2DS1_)
        /*0080*/ 	.short	0x0380
        /*0082*/ 	.short	0x0020


	//----- nvinfo : EIATTR_SW_WAR
	.align		4
.L_21:
        /*0084*/ 	.byte	0x04, 0x36
        /*0086*/ 	.short	(.L_23 - .L_22)
.L_22:
        /*0088*/ 	.word	0x00000008
.L_23:


//--------------------- .nv.callgraph             --------------------------
	.section	.nv.callgraph,"",@"SHT_CUDA_CALLGRAPH"
	.align	4
	.sectionentsize	8
	.align		4
        /*0000*/ 	.word	0x00000000
	.align		4
        /*0004*/ 	.word	0xffffffff
	.align		4
        /*0008*/ 	.word	0x00000000
	.align		4
        /*000c*/ 	.word	0xfffffffe
	.align		4
        /*0010*/ 	.word	0x00000000
	.align		4
        /*0014*/ 	.word	0xfffffffd
	.align		4
        /*0018*/ 	.word	0x00000000
	.align		4
        /*001c*/ 	.word	0xfffffffc


//--------------------- .text._Z6kernelyP6uchar46size2DS1_ --------------------------
	.section	.text._Z6kernelyP6uchar46size2DS1_,"ax",@progbits
	.align	128
        .global         _Z6kernelyP6uchar46size2DS1_
        .type           _Z6kernelyP6uchar46size2DS1_,@function
        .size           _Z6kernelyP6uchar46size2DS1_,(.L_x_20 - _Z6kernelyP6uchar46size2DS1_)
        .other          _Z6kernelyP6uchar46size2DS1_,@"STO_CUDA_ENTRY STV_DEFAULT"
_Z6kernelyP6uchar46size2DS1_:
.text._Z6kernelyP6uchar46size2DS1_:
[----:B------:R-:W-:Y:S08]  /*0000*/  LDC R1, c[0x0][0x37c] ;  /* 0x0000df00ff017b82 */ /* 0x000ff00000000800 */
[----:B------:R-:W0:Y:S01]  /*0010*/  LDC R5, c[0x0][0x398] ;  /* 0x0000e600ff057b82 */ /* 0x000e220000000800 */
[----:B------:R-:W1:Y:S01]  /*0020*/  LDCU UR6, c[0x0][0x370] ;  /* 0x00006e00ff0677ac */ /* 0x000e620008000800 */
[----:B------:R-:W2:Y:S01]  /*0030*/  S2R R22, SR_CTAID.Y ;  /* 0x0000000000167919 */ /* 0x000ea20000002600 */
[----:B------:R-:W1:Y:S01]  /*0040*/  LDCU UR4, c[0x0][0x360] ;  /* 0x00006c00ff0477ac */ /* 0x000e620008000800 */
[----:B------:R-:W2:Y:S04]  /*0050*/  S2R R15, SR_TID.Y ;  /* 0x00000000000f7919 */ /* 0x000ea80000002200 */
[----:B------:R-:W3:Y:S01]  /*0060*/  LDC R4, c[0x0][0x39c] ;  /* 0x0000e700ff047b82 */ /* 0x000ee20000000800 */
[----:B------:R-:W4:Y:S01]  /*0070*/  LDCU UR7, c[0x0][0x374] ;  /* 0x00006e80ff0777ac */ /* 0x000f220008000800 */
[----:B------:R-:W4:Y:S06]  /*0080*/  LDCU UR5, c[0x0][0x364] ;  /* 0x00006c80ff0577ac */ /* 0x000f2c0008000800 */
[----:B------:R-:W2:Y:S01]  /*0090*/  LDC R8, c[0x0][0x390] ;  /* 0x0000e400ff087b82 */ /* 0x000ea20000000800 */
[----:B-1----:R-:W-:Y:S01]  /*00a0*/  UIMAD UR6, UR6, UR4, URZ ;  /* 0x00000004060672a4 */ /* 0x002fe2000f8e02ff */
[----:B0-----:R-:W-:-:S06]  /*00b0*/  IABS R0, R5 ;  /* 0x0000000500007213 */ /* 0x001fcc0000000000 */
[----:B------:R-:W0:Y:S01]  /*00c0*/  LDC R3, c[0x0][0x394] ;  /* 0x0000e500ff037b82 */ /* 0x000e220000000800 */
[----:B------:R-:W-:Y:S01]  /*00d0*/  ISETP.NE.AND P5, PT, R5, RZ, PT ;  /* 0x000000ff0500720c */ /* 0x000fe20003fa5270 */
[----:B------:R-:W1:Y:S01]  /*00e0*/  I2F.RP R9, R0 ;  /* 0x0000000000097306 */ /* 0x000e620000209400 */
[----:B----4-:R-:W-:Y:S01]  /*00f0*/  UIMAD UR7, UR7, UR5, URZ ;  /* 0x00000005070772a4 */ /* 0x010fe2000f8e02ff */
[----:B---3--:R-:W-:-:S06]  /*0100*/  IABS R2, R4 ;  /* 0x0000000400027213 */ /* 0x008fcc0000000000 */
[----:B------:R-:W3:Y:S01]  /*0110*/  I2F.RP R12, R2 ;  /* 0x00000002000c7306 */ /* 0x000ee20000209400 */
[----:B--2---:R-:W-:-:S07]  /*0120*/  IMAD R22, R22, UR5, R15 ;  /* 0x0000000516167c24 */ /* 0x004fce000f8e020f */
[----:B-1----:R-:W1:Y:S01]  /*0130*/  MUFU.RCP R9, R9 ;  /* 0x0000000900097308 */ /* 0x002e620000001000 */
[----:B0-----:R-:W-:Y:S02]  /*0140*/  IABS R14, R3 ;  /* 0x00000003000e7213 */ /* 0x001fe40000000000 */
[----:B------:R-:W-:-:S05]  /*0150*/  LOP3.LUT R3, R3, R4, RZ, 0x3c, !PT ;  /* 0x0000000403037212 */ /* 0x000fca00078e3cff */
[----:B---3--:R-:W0:Y:S01]  /*0160*/  MUFU.RCP R12, R12 ;  /* 0x0000000c000c7308 */ /* 0x008e220000001000 */
[----:B-1----:R-:W-:Y:S01]  /*0170*/  VIADD R10, R9, 0xffffffe ;  /* 0x0ffffffe090a7836 */ /* 0x002fe20000000000 */
[----:B------:R-:W-:Y:S02]  /*0180*/  IABS R9, R8 ;  /* 0x0000000800097213 */ /* 0x000fe40000000000 */
[----:B------:R-:W-:-:S04]  /*0190*/  LOP3.LUT R8, R8, R5, RZ, 0x3c, !PT ;  /* 0x0000000508087212 */ /* 0x000fc800078e3cff */
[----:B------:R1:W2:Y:S01]  /*01a0*/  F2I.FTZ.U32.TRUNC.NTZ R11, R10 ;  /* 0x0000000a000b7305 */ /* 0x0002a2000021f000 */
[----:B------:R-:W-:Y:S01]  /*01b0*/  ISETP.GE.AND P2, PT, R8, RZ, PT ;  /* 0x000000ff0800720c */ /* 0x000fe20003f46270 */
[----:B0-----:R-:W-:-:S06]  /*01c0*/  VIADD R6, R12, 0xffffffe ;  /* 0x0ffffffe0c067836 */ /* 0x001fcc0000000000 */
[----:B------:R0:W3:Y:S01]  /*01d0*/  F2I.FTZ.U32.TRUNC.NTZ R7, R6 ;  /* 0x0000000600077305 */ /* 0x0000e2000021f000 */
[----:B-1----:R-:W-:Y:S02]  /*01e0*/  IMAD.MOV.U32 R10, RZ, RZ, RZ ;  /* 0x000000ffff0a7224 */ /* 0x002fe400078e00ff */
[----:B--2---:R-:W-:Y:S02]  /*01f0*/  IMAD.MOV R13, RZ, RZ, -R11 ;  /* 0x000000ffff0d7224 */ /* 0x004fe400078e0a0b */
[----:B0-----:R-:W-:Y:S02]  /*0200*/  IMAD.MOV.U32 R6, RZ, RZ, RZ ;  /* 0x000000ffff067224 */ /* 0x001fe400078e00ff */
[----:B------:R-:W-:-:S04]  /*0210*/  IMAD R13, R13, R0, RZ ;  /* 0x000000000d0d7224 */ /* 0x000fc800078e02ff */
[----:B------:R-:W-:Y:S02]  /*0220*/  IMAD.HI.U32 R11, R11, R13, R10 ;  /* 0x0000000d0b0b7227 */ /* 0x000fe400078e000a */
[----:B------:R-:W0:Y:S02]  /*0230*/  S2R R10, SR_CTAID.X ;  /* 0x00000000000a7919 */ /* 0x000e240000002500 */
[----:B---3--:R-:W-:Y:S01]  /*0240*/  IMAD.MOV R17, RZ, RZ, -R7 ;  /* 0x000000ffff117224 */ /* 0x008fe200078e0a07 */
[----:B------:R-:W0:Y:S01]  /*0250*/  S2R R13, SR_TID.X ;  /* 0x00000000000d7919 */ /* 0x000e220000002100 */
[----:B------:R-:W-:-:S04]  /*0260*/  IMAD.HI.U32 R11, R11, R9, RZ ;  /* 0x000000090b0b7227 */ /* 0x000fc800078e00ff */
[----:B------:R-:W-:Y:S02]  /*0270*/  IMAD R17, R17, R2, RZ ;  /* 0x0000000211117224 */ /* 0x000fe400078e02ff */
[----:B------:R-:W-:Y:S02]  /*0280*/  IMAD.MOV R12, RZ, RZ, -R11 ;  /* 0x000000ffff0c7224 */ /* 0x000fe400078e0a0b */
[----:B------:R-:W-:-:S04]  /*0290*/  IMAD.HI.U32 R6, R7, R17, R6 ;  /* 0x0000001107067227 */ /* 0x000fc800078e0006 */
[----:B------:R-:W-:Y:S02]  /*02a0*/  IMAD R7, R0, R12, R9 ;  /* 0x0000000c00077224 */ /* 0x000fe400078e0209 */
[----:B------:R-:W-:-:S03]  /*02b0*/  IMAD.MOV.U32 R17, RZ, RZ, R14 ;  /* 0x000000ffff117224 */ /* 0x000fc600078e000e */
[----:B------:R-:W-:Y:S01]  /*02c0*/  ISETP.GT.U32.AND P0, PT, R0, R7, PT ;  /* 0x000000070000720c */ /* 0x000fe20003f04070 */
[----:B------:R-:W-:-:S04]  /*02d0*/  IMAD.HI.U32 R6, R6, R17, RZ ;  /* 0x0000001106067227 */ /* 0x000fc800078e00ff */
[----:B------:R-:W-:-:S04]  /*02e0*/  IMAD.MOV R9, RZ, RZ, -R6 ;  /* 0x000000ffff097224 */ /* 0x000fc800078e0a06 */
[----:B------:R-:W-:-:S04]  /*02f0*/  IMAD R9, R2, R9, R17 ;  /* 0x0000000902097224 */ /* 0x000fc800078e0211 */
[----:B------:R-:W-:Y:S01]  /*0300*/  @!P0 IMAD.IADD R7, R7, 0x1, -R0 ;  /* 0x0000000107078824 */ /* 0x000fe200078e0a00 */
[----:B------:R-:W-:Y:S01]  /*0310*/  ISETP.GT.U32.AND P1, PT, R2, R9, PT ;  /* 0x000000090200720c */ /* 0x000fe20003f24070 */
[----:B------:R-:W-:Y:S01]  /*0320*/  @!P0 VIADD R11, R11, 0x1 ;  /* 0x000000010b0b8836 */ /* 0x000fe20000000000 */
[----:B------:R-:W-:Y:S02]  /*0330*/  ISETP.GE.AND P0, PT, R3, RZ, PT ;  /* 0x000000ff0300720c */ /* 0x000fe40003f06270 */
[----:B------:R-:W-:Y:S01]  /*0340*/  ISETP.GE.U32.AND P4, PT, R7, R0, PT ;  /* 0x000000000700720c */ /* 0x000fe20003f86070 */
[----:B0-----:R-:W-:-:S05]  /*0350*/  IMAD R0, R10, UR4, R13 ;  /* 0x000000040a007c24 */ /* 0x001fca000f8e020d */
[----:B------:R-:W-:-:S03]  /*0360*/  ISETP.GE.U32.AND P3, PT, R0, R5, PT ;  /* 0x000000050000720c */ /* 0x000fc60003f66070 */
[----:B------:R-:W-:Y:S02]  /*0370*/  @!P1 IMAD.IADD R9, R9, 0x1, -R2 ;  /* 0x0000000109099824 */ /* 0x000fe400078e0a02 */
[----:B------:R-:W-:Y:S02]  /*0380*/  @!P1 VIADD R6, R6, 0x1 ;  /* 0x0000000106069836 */ /* 0x000fe40000000000 */
[----:B------:R-:W-:Y:S01]  /*0390*/  @P4 VIADD R11, R11, 0x1 ;  /* 0x000000010b0b4836 */ /* 0x000fe20000000000 */
[----:B------:R-:W-:Y:S02]  /*03a0*/  ISETP.GE.U32.AND P6, PT, R9, R2, PT ;  /* 0x000000020900720c */ /* 0x000fe40003fc6070 */
[----:B------:R-:W-:Y:S01]  /*03b0*/  ISETP.NE.AND P4, PT, R4, RZ, PT ;  /* 0x000000ff0400720c */ /* 0x000fe20003f85270 */
[----:B------:R-:W-:-:S04]  /*03c0*/  IMAD.MOV.U32 R3, RZ, RZ, R11 ;  /* 0x000000ffff037224 */ /* 0x000fc800078e000b */
[----:B------:R-:W-:Y:S01]  /*03d0*/  @!P2 IMAD.MOV R3, RZ, RZ, -R3 ;  /* 0x000000ffff03a224 */ /* 0x000fe200078e0a03 */
[----:B------:R-:W-:Y:S07]  /*03e0*/  @P3 EXIT ;  /* 0x000000000000394d */ /* 0x000fee0003800000 */
[----:B------:R-:W-:Y:S01]  /*03f0*/  @!P5 LOP3.LUT R3, RZ, R5, RZ, 0x33, !PT ;  /* 0x00000005ff03d212 */ /* 0x000fe200078e33ff */
[----:B------:R-:W-:Y:S01]  /*0400*/  @P6 VIADD R6, R6, 0x1 ;  /* 0x0000000106066836 */ /* 0x000fe20000000000 */
[----:B------:R-:W0:Y:S02]  /*0410*/  LDCU.64 UR8, c[0x0][0x358] ;  /* 0x00006b00ff0877ac */ /* 0x000e240008000a00 */
[----:B------:R-:W-:Y:S01]  /*0420*/  ISETP.GT.AND P1, PT, R3, RZ, PT ;  /* 0x000000ff0300720c */ /* 0x000fe20003f24270 */
[----:B------:R-:W-:-:S04]  /*0430*/  IMAD.MOV.U32 R2, RZ, RZ, R6 ;  /* 0x000000ffff027224 */ /* 0x000fc800078e0006 */
[----:B------:R-:W-:Y:S01]  /*0440*/  @!P0 IMAD.MOV R2, RZ, RZ, -R2 ;  /* 0x000000ffff028224 */ /* 0x000fe200078e0a02 */
[----:B------:R-:W-:-:S07]  /*0450*/  @!P4 LOP3.LUT R2, RZ, R4, RZ, 0x33, !PT ;  /* 0x00000004ff02c212 */ /* 0x000fce00078e33ff */
[----:B------:R-:W-:Y:S05]  /*0460*/  @P1 BRA `(.L_x_0) ;  /* 0x00000000004c1947 */ /* 0x000fea0003800000 */
.L_x_4:
[----:B------:R-:W1:Y:S01]  /*0470*/  LDC R6, c[0x0][0x39c] ;  /* 0x0000e700ff067b82 */ /* 0x000e620000000800 */
[----:B------:R-:W-:Y:S01]  /*0480*/  BSSY.RECONVERGENT B0, `(.L_x_1) ;  /* 0x000000c000007945 */ /* 0x000fe20003800200 */
[----:B-1----:R-:W-:-:S13]  /*0490*/  ISETP.GE.U32.AND P0, PT, R22, R6, PT ;  /* 0x000000061600720c */ /* 0x002fda0003f06070 */
[----:B------:R-:W-:Y:S05]  /*04a0*/  @P0 BRA `(.L_x_2) ;  /* 0x0000000000240947 */ /* 0x000fea0003800000 */
[----:B------:R-:W1:Y:S01]  /*04b0*/  LDC R8, c[0x0][0x398] ;  /* 0x0000e600ff087b82 */ /* 0x000e620000000800 */
[----:B------:R-:W-:-:S07]  /*04c0*/  IMAD.MOV.U32 R7, RZ, RZ, R22 ;  /* 0x000000ffff077224 */ /* 0x000fce00078e0016 */
[----:B------:R-:W2:Y:S02]  /*04d0*/  LDC.64 R4, c[0x0][0x388] ;  /* 0x0000e200ff047b82 */ /* 0x000ea40000000a00 */
.L_x_3:
[C---:B-1----:R-:W-:Y:S02]  /*04e0*/  IMAD R3, R7.reuse, R8, R0 ;  /* 0x0000000807037224 */ /* 0x042fe400078e0200 */
[----:B------:R-:W-:Y:S02]  /*04f0*/  VIADD R7, R7, UR7 ;  /* 0x0000000707077c36 */ /* 0x000fe40008000000 */
[----:B--2---:R-:W-:-:S03]  /*0500*/  IMAD.WIDE.U32 R2, R3, 0x4, R4 ;  /* 0x0000000403027825 */ /* 0x004fc600078e0004 */
[----:B------:R-:W-:Y:S02]  /*0510*/  ISETP.GE.U32.AND P0, PT, R7, R6, PT ;  /* 0x000000060700720c */ /* 0x000fe40003f06070 */
[----:B0-----:R3:W-:Y:S11]  /*0520*/  STG.E desc[UR8][R2.64], RZ ;  /* 0x000000ff02007986 */ /* 0x0017f6000c101908 */
[----:B---3--:R-:W-:Y:S05]  /*0530*/  @!P0 BRA `(.L_x_3) ;  /* 0xfffffffc00e88947 */ /* 0x008fea000383ffff */
.L_x_2:
[----:B0-----:R-:W-:Y:S05]  /*0540*/  BSYNC.RECONVERGENT B0 ;  /* 0x0000000000007941 */ /* 0x001fea0003800200 */
.L_x_1:
[----:B------:R-:W0:Y:S01]  /*0550*/  LDCU UR4, c[0x0][0x398] ;  /* 0x00007300ff0477ac */ /* 0x000e220008000800 */
[----:B------:R-:W-:-:S05]  /*0560*/  VIADD R0, R0, UR6 ;  /* 0x0000000600007c36 */ /* 0x000fca0008000000 */
[----:B0-----:R-:W-:-:S13]  /*0570*/  ISETP.GE.U32.AND P0, PT, R0, UR4, PT ;  /* 0x0000000400007c0c */ /* 0x001fda000bf06070 */
[----:B------:R-:W-:Y:S05]  /*0580*/  @!P0 BRA `(.L_x_4) ;  /* 0xfffffffc00b88947 */ /* 0x000fea000383ffff */
[----:B------:R-:W-:Y:S05]  /*0590*/  EXIT ;  /* 0x000000000000794d */ /* 0x000fea0003800000 */
.L_x_0:
[----:B------:R-:W-:-:S13]  /*05a0*/  ISETP.GT.AND P0, PT, R2, RZ, PT ;  /* 0x000000ff0200720c */ /* 0x000fda0003f04270 */
[----:B------:R-:W-:Y:S05]  /*05b0*/  @P0 BRA `(.L_x_5) ;  /* 0x00000000004c0947 */ /* 0x000fea0003800000 */
.L_x_9:
[----:B------:R-:W1:Y:S01]  /*05c0*/  LDC R6, c[0x0][0x39c] ;  /* 0x0000e700ff067b82 */ /* 0x000e620000000800 */
[----:B------:R-:W-:Y:S01]  /*05d0*/  BSSY.RECONVERGENT B0, `(.L_x_6) ;  /* 0x000000c000007945 */ /* 0x000fe20003800200 */
[----:B-1----:R-:W-:-:S13]  /*05e0*/  ISETP.GE.U32.AND P0, PT, R22, R6, PT ;  /* 0x000000061600720c */ /* 0x002fda0003f06070 */
[----:B------:R-:W-:Y:S05]  /*05f0*/  @P0 BRA `(.L_x_7) ;  /* 0x0000000000240947 */ /* 0x000fea0003800000 */
[----:B------:R-:W1:Y:S01]  /*0600*/  LDC R8, c[0x0][0x398] ;  /* 0x0000e600ff087b82 */ /* 0x000e620000000800 */
[----:B------:R-:W-:-:S07]  /*0610*/  IMAD.MOV.U32 R7, RZ, RZ, R22 ;  /* 0x000000ffff077224 */ /* 0x000fce00078e0016 */
[----:B------:R-:W2:Y:S02]  /*0620*/  LDC.64 R4, c[0x0][0x388] ;  /* 0x0000e200ff047b82 */ /* 0x000ea40000000a00 */
.L_x_8:
[C---:B-1----:R-:W-:Y:S02]  /*0630*/  IMAD R3, R7.reuse, R8, R0 ;  /* 0x0000000807037224 */ /* 0x042fe400078e0200 */
[----:B------:R-:W-:Y:S02]  /*0640*/  VIADD R7, R7, UR7 ;  /* 0x0000000707077c36 */ /* 0x000fe40008000000 */
[----:B--2---:R-:W-:-:S03]  /*0650*/  IMAD.WIDE.U32 R2, R3, 0x4, R4 ;  /* 0x0000000403027825 */ /* 0x004fc600078e0004 */
[----:B------:R-:W-:Y:S02]  /*0660*/  ISETP.GE.U32.AND P0, PT, R7, R6, PT ;  /* 0x000000060700720c */ /* 0x000fe40003f06070 */
[----:B0-----:R3:W-:Y:S11]  /*0670*/  STG.E desc[UR8][R2.64], RZ ;  /* 0x000000ff02007986 */ /* 0x0017f6000c101908 */
[----:B---3--:R-:W-:Y:S05]  /*0680*/  @!P0 BRA `(.L_x_8) ;  /* 0xfffffffc00e88947 */ /* 0x008fea000383ffff */
.L_x_7:
[----:B0-----:R-:W-:Y:S05]  /*0690*/  BSYNC.RECONVERGENT B0 ;  /* 0x0000000000007941 */ /* 0x001fea0003800200 */
.L_x_6:
[----:B------:R-:W0:Y:S01]  /*06a0*/  LDCU UR4, c[0x0][0x398] ;  /* 0x00007300ff0477ac */ /* 0x000e220008000800 */
[----:B------:R-:W-:-:S05]  /*06b0*/  VIADD R0, R0, UR6 ;  /* 0x0000000600007c36 */ /* 0x000fca0008000000 */
[----:B0-----:R-:W-:-:S13]  /*06c0*/  ISETP.GE.U32.AND P0, PT, R0, UR4, PT ;  /* 0x0000000400007c0c */ /* 0x001fda000bf06070 */
[----:B------:R-:W-:Y:S05]  /*06d0*/  @!P0 BRA `(.L_x_9) ;  /* 0xfffffffc00b88947 */ /* 0x000fea000383ffff */
[----:B------:R-:W-:Y:S05]  /*06e0*/  EXIT ;  /* 0x000000000000794d */ /* 0x000fea0003800000 */
.L_x_5:
[----:B------:R-:W-:-:S07]  /*06f0*/  LOP3.LUT R4, R2, 0x7ffffffc, RZ, 0xc0, !PT ;  /* 0x7ffffffc02047812 */ /* 0x000fce00078ec0ff */
.L_x_18:
[----:B-1----:R-:W1:Y:S01]  /*0700*/  LDCU UR4, c[0x0][0x39c] ;  /* 0x00007380ff0477ac */ /* 0x002e620008000800 */
[----:B------:R-:W-:Y:S01]  /*0710*/  BSSY.RECONVERGENT B0, `(.L_x_10) ;  /* 0x00000b8000007945 */ /* 0x000fe20003800200 */
[----:B-1----:R-:W-:-:S13]  /*0720*/  ISETP.GE.U32.AND P0, PT, R22, UR4, PT ;  /* 0x0000000416007c0c */ /* 0x002fda000bf06070 */
[----:B------:R-:W-:Y:S05]  /*0730*/  @P0 BRA `(.L_x_11) ;  /* 0x0000000800d40947 */ /* 0x000fea0003800000 */
[----:B------:R-:W-:Y:S02]  /*0740*/  IMAD R5, R3, R0, RZ ;  /* 0x0000000003057224 */ /* 0x000fe400078e02ff */
[----:B------:R-:W-:-:S07]  /*0750*/  IMAD.MOV.U32 R7, RZ, RZ, R22 ;  /* 0x000000ffff077224 */ /* 0x000fce00078e0016 */
.L_x_17:
[----:B------:R-:W-:Y:S01]  /*0760*/  IMAD R6, R2, R7, RZ ;  /* 0x0000000702067224 */ /* 0x000fe200078e02ff */
[----:B-1----:R-:W-:Y:S01]  /*0770*/  CS2R R8, SRZ ;  /* 0x0000000000087805 */ /* 0x002fe2000001ff00 */
[----:B------:R-:W-:Y:S01]  /*0780*/  IMAD.MOV.U32 R23, RZ, RZ, RZ ;  /* 0x000000ffff177224 */ /* 0x000fe200078e00ff */
[----:B------:R-:W-:-:S07]  /*0790*/  CS2R R20, SRZ ;  /* 0x0000000000147805 */ /* 0x000fce000001ff00 */
.L_x_16:
[----:B------:R-:W-:Y:S01]  /*07a0*/  ISETP.GE.U32.AND P0, PT, R2, 0x4, PT ;  /* 0x000000040200780c */ /* 0x000fe20003f06070 */
[----:B------:R-:W-:Y:S02]  /*07b0*/  IMAD.IADD R10, R5, 0x1, R8 ;  /* 0x00000001050a7824 */ /* 0x000fe400078e0208 */
[----:B------:R-:W-:Y:S02]  /*07c0*/  VIADD R8, R8, 0x1 ;  /* 0x0000000108087836 */ /* 0x000fe40000000000 */
[----:B------:R-:W-:Y:S01]  /*07d0*/  IMAD.MOV.U32 R25, RZ, RZ, RZ ;  /* 0x000000ffff197224 */ /* 0x000fe200078e00ff */
[----:B------:R-:W-:Y:S02]  /*07e0*/  I2FP.F32.U32 R10, R10 ;  /* 0x0000000a000a7245 */ /* 0x000fe40000201000 */
[----:B------:R-:W-:-:S05]  /*07f0*/  ISETP.NE.AND P2, PT, R8, R3, PT ;  /* 0x000000030800720c */ /* 0x000fca0003f45270 */
[----:B------:R-:W-:Y:S08]  /*0800*/  @!P0 BRA `(.L_x_12) ;  /* 0x0000000000c08947 */ /* 0x000ff00003800000 */
[----:B------:R-:W-:Y:S02]  /*0810*/  IMAD.MOV R24, RZ, RZ, -R4 ;  /* 0x000000ffff187224 */ /* 0x000fe400078e0a04 */
[----:B------:R-:W-:-:S07]  /*0820*/  VIADD R25, R6, 0x3 ;  /* 0x0000000306197836 */ /* 0x000fce0000000000 */
.L_x_13:
[----:B------:R-:W1:Y:S01]  /*0830*/  LDCU UR4, c[0x0][0x380] ;  /* 0x00007000ff0477ac */ /* 0x000e620008000800 */
[C---:B------:R-:W-:Y:S02]  /*0840*/  VIADD R13, R25.reuse, 0xfffffffe ;  /* 0xfffffffe190d7836 */ /* 0x040fe40000000000 */
[----:B------:R-:W-:Y:S01]  /*0850*/  VIADD R11, R25, 0xfffffffd ;  /* 0xfffffffd190b7836 */ /* 0x000fe20000000000 */
[----:B------:R-:W-:Y:S01]  /*0860*/  UMOV UR5, URZ ;  /* 0x000000ff00057c82 */ /* 0x000fe20008000000 */
[----:B------:R-:W-:Y:S01]  /*0870*/  IMAD.MOV.U32 R12, RZ, RZ, R10 ;  /* 0x000000ffff0c7224 */ /* 0x000fe200078e000a */
[----:B------:R-:W-:Y:S01]  /*0880*/  I2FP.F32.U32 R13, R13 ;  /* 0x0000000d000d7245 */ /* 0x000fe20000201000 */
[----:B------:R-:W-:Y:S01]  /*0890*/  IMAD.MOV.U32 R26, RZ, RZ, -0x3e000000 ;  /* 0xc2000000ff1a7424 */ /* 0x000fe200078e00ff */
[----:B------:R-:W-:-:S04]  /*08a0*/  I2FP.F32.U32 R11, R11 ;  /* 0x0000000b000b7245 */ /* 0x000fc80000201000 */
[----:B-1----:R-:W5:Y:S01]  /*08b0*/  TEX.LL R12, R16, R12, R26, UR4, 2D ;  /* 0x28ff041a0c107f60 */ /* 0x002f6200089e0f0c */
[----:B------:R1:W5:Y:S02]  /*08c0*/  TEX.LL R14, R18, R10, R26, UR4, 2D ;  /* 0x28ff041a0a127f60 */ /* 0x00036400089e0f0e */
[----:B-1----:R-:W-:Y:S02]  /*08d0*/  I2FP.F32.U32 R11, R25 ;  /* 0x00000019000b7245 */ /* 0x002fe40000201000 */
[----:B-----5:R-:W-:Y:S02]  /*08e0*/  LOP3.LUT R16, R16, 0xff, RZ, 0xc0, !PT ;  /* 0x000000ff10107812 */ /* 0x020fe400078ec0ff */
[----:B------:R-:W-:Y:S01]  /*08f0*/  LOP3.LUT R27, R18, 0xff, RZ, 0xc0, !PT ;  /* 0x000000ff121b7812 */ /* 0x000fe200078ec0ff */
[----:B------:R-:W-:Y:S01]  /*0900*/  VIADD R18, R25, 0xffffffff ;  /* 0xffffffff19127836 */ /* 0x000fe20000000000 */
[----:B------:R-:W-:Y:S02]  /*0910*/  LOP3.LUT R28, R19, 0xff, RZ, 0xc0, !PT ;  /* 0x000000ff131c7812 */ /* 0x000fe400078ec0ff */
[----:B------:R-:W-:-:S02]  /*0920*/  IADD3 R27, PT, PT, R16, R27, R20 ;  /* 0x0000001b101b7210 */ /* 0x000fc40007ffe014 */
[----:B------:R-:W-:Y:S02]  /*0930*/  LOP3.LUT R14, R14, 0xff, RZ, 0xc0, !PT ;  /* 0x000000ff0e0e7812 */ /* 0x000fe400078ec0ff */
[----:B------:R-:W-:Y:S02]  /*0940*/  LOP3.LUT R17, R17, 0xff, RZ, 0xc0, !PT ;  /* 0x000000ff11117812 */ /* 0x000fe400078ec0ff */
[----:B------:R-:W-:Y:S02]  /*0950*/  LOP3.LUT R16, R12, 0xff, RZ, 0xc0, !PT ;  /* 0x000000ff0c107812 */ /* 0x000fe400078ec0ff */
[----:B------:R-:W-:Y:S02]  /*0960*/  IADD3 R28, PT, PT, R17, R28, R21 ;  /* 0x0000001c111c7210 */ /* 0x000fe40007ffe015 */
[----:B------:R-:W-:Y:S01]  /*0970*/  IADD3 R23, PT, PT, R16, R14, R23 ;  /* 0x0000000e10177210 */ /* 0x000fe20007ffe017 */
[----:B------:R-:W-:Y:S01]  /*0980*/  IMAD.MOV.U32 R16, RZ, RZ, R10 ;  /* 0x000000ffff107224 */ /* 0x000fe200078e000a */
[----:B------:R-:W-:-:S02]  /*0990*/  I2FP.F32.U32 R17, R18 ;  /* 0x0000001200117245 */ /* 0x000fc40000201000 */
[----:B------:R-:W-:-:S04]  /*09a0*/  LOP3.LUT R12, R15, 0xff, RZ, 0xc0, !PT ;  /* 0x000000ff0f0c7812 */ /* 0x000fc800078ec0ff */
[----:B------:R-:W5:Y:S01]  /*09b0*/  TEX.LL R16, R14, R16, R26, UR4, 2D ;  /* 0x28ff041a100e7f60 */ /* 0x000f6200089e0f10 */
[----:B------:R-:W5:Y:S01]  /*09c0*/  TEX.LL R20, R18, R10, R26, UR4, 2D ;  /* 0x28ff041a0a127f60 */ /* 0x000f6200089e0f14 */
[----:B------:R-:W-:Y:S01]  /*09d0*/  VIADD R24, R24, 0x4 ;  /* 0x0000000418187836 */ /* 0x000fe20000000000 */
[----:B------:R-:W-:Y:S01]  /*09e0*/  LOP3.LUT R13, R13, 0xff, RZ, 0xc0, !PT ;  /* 0x000000ff0d0d7812 */ /* 0x000fe200078ec0ff */
[----:B------:R-:W-:-:S03]  /*09f0*/  VIADD R25, R25, 0x4 ;  /* 0x0000000419197836 */ /* 0x000fc60000000000 */
[----:B------:R-:W-:Y:S02]  /*0a00*/  ISETP.NE.AND P0, PT, R24, RZ, PT ;  /* 0x000000ff1800720c */ /* 0x000fe40003f05270 */
[----:B------:R-:W-:Y:S01]  /*0a10*/  IADD3 R9, PT, PT, R13, R12, R9 ;  /* 0x0000000c0d097210 */ /* 0x000fe20007ffe009 */
[----:B------:R-:W-:-:S04]  /*0a20*/  DEPBAR.LE SB5, 0x1 ;  /* 0x0000d0400000791a */ /* 0x000fc80000000000 */
[----:B------:R-:W-:Y:S02]  /*0a30*/  LOP3.LUT R13, R14, 0xff, RZ, 0xc0, !PT ;  /* 0x000000ff0e0d7812 */ /* 0x000fe400078ec0ff */
[----:B------:R-:W-:Y:S02]  /*0a40*/  LOP3.LUT R14, R16, 0xff, RZ, 0xc0, !PT ;  /* 0x000000ff100e7812 */ /* 0x000fe400078ec0ff */
[----:B------:R-:W-:Y:S02]  /*0a50*/  LOP3.LUT R15, R15, 0xff, RZ, 0xc0, !PT ;  /* 0x000000ff0f0f7812 */ /* 0x000fe400078ec0ff */
[----:B------:R-:W-:Y:S02]  /*0a60*/  LOP3.LUT R12, R17, 0xff, RZ, 0xc0, !PT ;  /* 0x000000ff110c7812 */ /* 0x000fe400078ec0ff */
[----:B-----5:R-:W-:Y:S02]  /*0a70*/  LOP3.LUT R18, R18, 0xff, RZ, 0xc0, !PT ;  /* 0x000000ff12127812 */ /* 0x020fe400078ec0ff */
[----:B------:R-:W-:-:S02]  /*0a80*/  LOP3.LUT R19, R19, 0xff, RZ, 0xc0, !PT ;  /* 0x000000ff13137812 */ /* 0x000fc400078ec0ff */
[----:B------:R-:W-:Y:S02]  /*0a90*/  LOP3.LUT R11, R20, 0xff, RZ, 0xc0, !PT ;  /* 0x000000ff140b7812 */ /* 0x000fe400078ec0ff */
[----:B------:R-:W-:Y:S02]  /*0aa0*/  LOP3.LUT R16, R21, 0xff, RZ, 0xc0, !PT ;  /* 0x000000ff15107812 */ /* 0x000fe400078ec0ff */
[----:B------:R-:W-:Y:S02]  /*0ab0*/  IADD3 R20, PT, PT, R18, R13, R27 ;  /* 0x0000000d12147210 */ /* 0x000fe40007ffe01b */
[----:B------:R-:W-:Y:S02]  /*0ac0*/  IADD3 R21, PT, PT, R19, R15, R28 ;  /* 0x0000000f13157210 */ /* 0x000fe40007ffe01c */
[----:B------:R-:W-:Y:S02]  /*0ad0*/  IADD3 R23, PT, PT, R11, R14, R23 ;  /* 0x0000000e0b177210 */ /* 0x000fe40007ffe017 */
[----:B------:R-:W-:Y:S01]  /*0ae0*/  IADD3 R9, PT, PT, R16, R12, R9 ;  /* 0x0000000c10097210 */ /* 0x000fe20007ffe009 */
[----:B------:R-:W-:Y:S06]  /*0af0*/  @P0 BRA `(.L_x_13) ;  /* 0xfffffffc004c0947 */ /* 0x000fec000383ffff */
[----:B------:R-:W-:-:S07]  /*0b00*/  IMAD.MOV.U32 R25, RZ, RZ, R4 ;  /* 0x000000ffff197224 */ /* 0x000fce00078e0004 */
.L_x_12:
[----:B------:R-:W-:-:S04]  /*0b10*/  LOP3.LUT R12, R2, 0x3, RZ, 0xc0, !PT ;  /* 0x00000003020c7812 */ /* 0x000fc800078ec0ff */
[----:B------:R-:W-:-:S13]  /*0b20*/  ISETP.NE.AND P0, PT, R12, RZ, PT ;  /* 0x000000ff0c00720c */ /* 0x000fda0003f05270 */
[----:B------:R-:W-:Y:S05]  /*0b30*/  @!P0 BRA `(.L_x_14) ;  /* 0x0000000000ac8947 */ /* 0x000fea0003800000 */
[----:B------:R-:W-:Y:S02]  /*0b40*/  ISETP.NE.AND P0, PT, R12, 0x1, PT ;  /* 0x000000010c00780c */ /* 0x000fe40003f05270 */
[----:B------:R-:W-:-:S04]  /*0b50*/  LOP3.LUT R11, R2, 0x1, RZ, 0xc0, !PT ;  /* 0x00000001020b7812 */ /* 0x000fc800078ec0ff */
[----:B------:R-:W-:-:S07]  /*0b60*/  ISETP.NE.U32.AND P1, PT, R11, 0x1, PT ;  /* 0x000000010b00780c */ /* 0x000fce0003f25070 */
[----:B------:R-:W-:Y:S06]  /*0b70*/  @!P0 BRA `(.L_x_15) ;  /* 0x0000000000608947 */ /* 0x000fec0003800000 */
[----:B------:R-:W1:Y:S01]  /*0b80*/  LDCU UR4, c[0x0][0x380] ;  /* 0x00007000ff0477ac */ /* 0x000e620008000800 */
[----:B------:R-:W-:Y:S02]  /*0b90*/  IMAD.IADD R13, R6, 0x1, R25 ;  /* 0x00000001060d7824 */ /* 0x000fe400078e0219 */
[----:B------:R-:W-:Y:S01]  /*0ba0*/  IMAD.MOV.U32 R12, RZ, RZ, R10 ;  /* 0x000000ffff0c7224 */ /* 0x000fe200078e000a */
[----:B------:R-:W-:Y:S01]  /*0bb0*/  UMOV UR5, URZ ;  /* 0x000000ff00057c82 */ /* 0x000fe20008000000 */
[----:B------:R-:W-:Y:S01]  /*0bc0*/  VIADD R11, R13, 0x1 ;  /* 0x000000010d0b7836 */ /* 0x000fe20000000000 */
[----:B------:R-:W-:Y:S01]  /*0bd0*/  I2FP.F32.U32 R13, R13 ;  /* 0x0000000d000d7245 */ /* 0x000fe20000201000 */
[----:B------:R-:W-:-:S03]  /*0be0*/  IMAD.MOV.U32 R28, RZ, RZ, -0x3e000000 ;  /* 0xc2000000ff1c7424 */ /* 0x000fc600078e00ff */
[----:B------:R-:W-:Y:S02]  /*0bf0*/  I2FP.F32.U32 R11, R11 ;  /* 0x0000000b000b7245 */ /* 0x000fe40000201000 */
[----:B-1----:R-:W5:Y:S02]  /*0c00*/  TEX.LL R14, R12, R12, R28, UR4, 2D ;  /* 0x28ff041c0c0c7f60 */ /* 0x002f6400089e0f0e */
[----:B------:R-:W5:Y:S01]  /*0c10*/  TEX.LL R18, R16, R10, R28, UR4, 2D ;  /* 0x28ff041c0a107f60 */ /* 0x000f6200089e0f12 */
[----:B------:R-:W-:Y:S01]  /*0c20*/  VIADD R25, R25, 0x2 ;  /* 0x0000000219197836 */ /* 0x000fe20000000000 */
        /* <DEDUP_REMOVED lines=12> */
[----:B------:R-:W-:-:S07]  /*0cf0*/  IADD3 R9, PT, PT, R19, R26, R9 ;  /* 0x0000001a13097210 */ /* 0x000fce0007ffe009 */
.L_x_15:
[----:B------:R-:W-:Y:S05]  /*0d00*/  @P1 BRA `(.L_x_14) ;  /* 0x0000000000381947 */ /* 0x000fea0003800000 */
[----:B------:R-:W1:Y:S01]  /*0d10*/  LDCU UR4, c[0x0][0x380] ;  /* 0x00007000ff0477ac */ /* 0x000e620008000800 */
[----:B------:R-:W-:Y:S02]  /*0d20*/  IMAD.IADD R11, R6, 0x1, R25 ;  /* 0x00000001060b7824 */ /* 0x000fe400078e0219 */
[----:B------:R-:W-:Y:S01]  /*0d30*/  IMAD.MOV.U32 R13, RZ, RZ, -0x3e000000 ;  /* 0xc2000000ff0d7424 */ /* 0x000fe200078e00ff */
[----:B------:R-:W-:Y:S02]  /*0d40*/  UMOV UR5, URZ ;  /* 0x000000ff00057c82 */ /* 0x000fe40008000000 */
[----:B------:R-:W-:-:S06]  /*0d50*/  I2FP.F32.U32 R11, R11 ;  /* 0x0000000b000b7245 */ /* 0x000fcc0000201000 */
[----:B-1----:R-:W5:Y:S02]  /*0d60*/  TEX.LL R12, R10, R10, R13, UR4, 2D ;  /* 0x28ff040d0a0a7f60 */ /* 0x002f6400089e0f0c */
[----:B-----5:R-:W-:Y:S02]  /*0d70*/  LOP3.LUT R15, R10, 0xff, RZ, 0xc0, !PT ;  /* 0x000000ff0a0f7812 */ /* 0x020fe400078ec0ff */
[----:B------:R-:W-:Y:S02]  /*0d80*/  LOP3.LUT R14, R11, 0xff, RZ, 0xc0, !PT ;  /* 0x000000ff0b0e7812 */ /* 0x000fe400078ec0ff */
[----:B------:R-:W-:Y:S01]  /*0d90*/  LOP3.LUT R12, R12, 0xff, RZ, 0xc0, !PT ;  /* 0x000000ff0c0c7812 */ /* 0x000fe200078ec0ff */
[----:B------:R-:W-:Y:S01]  /*0da0*/  IMAD.IADD R20, R20, 0x1, R15 ;  /* 0x0000000114147824 */ /* 0x000fe200078e020f */
[----:B------:R-:W-:Y:S01]  /*0db0*/  LOP3.LUT R16, R13, 0xff, RZ, 0xc0, !PT ;  /* 0x000000ff0d107812 */ /* 0x000fe200078ec0ff */
[----:B------:R-:W-:Y:S02]  /*0dc0*/  IMAD.IADD R21, R21, 0x1, R14 ;  /* 0x0000000115157824 */ /* 0x000fe400078e020e */
[----:B------:R-:W-:-:S02]  /*0dd0*/  IMAD.IADD R23, R23, 0x1, R12 ;  /* 0x0000000117177824 */ /* 0x000fc400078e020c */
[----:B------:R-:W-:-:S07]  /*0de0*/  IMAD.IADD R9, R9, 0x1, R16 ;  /* 0x0000000109097824 */ /* 0x000fce00078e0210 */
.L_x_14:
[----:B------:R-:W-:Y:S05]  /*0df0*/  @P2 BRA `(.L_x_16) ;  /* 0xfffffff800682947 */ /* 0x000fea000383ffff */
[----:B------:R-:W-:Y:S01]  /*0e00*/  IMAD R6, R3, R2, RZ ;  /* 0x0000000203067224 */ /* 0x000fe200078e02ff */
[----:B------:R-:W-:Y:S01]  /*0e10*/  IABS R15, R20 ;  /* 0x00000014000f7213 */ /* 0x000fe20000000000 */
[----:B------:R-:W1:Y:S01]  /*0e20*/  LDCU.64 UR4, c[0x0][0x398] ;  /* 0x00007300ff0477ac */ /* 0x000e620008000a00 */
[----:B------:R-:W-:Y:S02]  /*0e30*/  IABS R17, R21 ;  /* 0x0000001500117213 */ /* 0x000fe40000000000 */
[-C--:B------:R-:W-:Y:S02]  /*0e40*/  IABS R8, R6.reuse ;  /* 0x0000000600087213 */ /* 0x080fe40000000000 */
[----:B------:R-:W-:Y:S02]  /*0e50*/  IABS R16, R6 ;  /* 0x0000000600107213 */ /* 0x000fe40000000000 */
[----:B------:R-:W2:Y:S01]  /*0e60*/  I2F.RP R12, R8 ;  /* 0x00000008000c7306 */ /* 0x000ea20000209400 */
[----:B------:R-:W-:-:S02]  /*0e70*/  IABS R19, R23 ;  /* 0x0000001700137213 */ /* 0x000fc40000000000 */
[----:B------:R-:W-:Y:S01]  /*0e80*/  IMAD.MOV R16, RZ, RZ, -R16 ;  /* 0x000000ffff107224 */ /* 0x000fe200078e0a10 */
[----:B------:R-:W-:Y:S02]  /*0e90*/  IABS R25, R9 ;  /* 0x0000000900197213 */ /* 0x000fe40000000000 */
[-C--:B------:R-:W-:Y:S02]  /*0ea0*/  LOP3.LUT R20, R20, R6.reuse, RZ, 0x3c, !PT ;  /* 0x0000000614147212 */ /* 0x080fe400078e3cff */
[-C--:B------:R-:W-:Y:S02]  /*0eb0*/  LOP3.LUT R21, R21, R6.reuse, RZ, 0x3c, !PT ;  /* 0x0000000615157212 */ /* 0x080fe400078e3cff */
[-C--:B------:R-:W-:Y:S02]  /*0ec0*/  LOP3.LUT R23, R23, R6.reuse, RZ, 0x3c, !PT ;  /* 0x0000000617177212 */ /* 0x080fe400078e3cff */
[----:B------:R-:W-:Y:S02]  /*0ed0*/  LOP3.LUT R9, R9, R6, RZ, 0x3c, !PT ;  /* 0x0000000609097212 */ /* 0x000fe400078e3cff */
[----:B------:R-:W-:Y:S01]  /*0ee0*/  ISETP.GE.AND P3, PT, R20, RZ, PT ;  /* 0x000000ff1400720c */ /* 0x000fe20003f66270 */
[----:B--2---:R-:W2:Y:S02]  /*0ef0*/  MUFU.RCP R12, R12 ;  /* 0x0000000c000c7308 */ /* 0x004ea40000001000 */
[----:B--2---:R-:W-:-:S06]  /*0f00*/  VIADD R10, R12, 0xffffffe ;  /* 0x0ffffffe0c0a7836 */ /* 0x004fcc0000000000 */
[----:B------:R2:W3:Y:S02]  /*0f10*/  F2I.FTZ.U32.TRUNC.NTZ R11, R10 ;  /* 0x0000000a000b7305 */ /* 0x0004e4000021f000 */
[----:B--2---:R-:W-:Y:S02]  /*0f20*/  IMAD.MOV.U32 R10, RZ, RZ, RZ ;  /* 0x000000ffff0a7224 */ /* 0x004fe400078e00ff */
[----:B---3--:R-:W-:-:S04]  /*0f30*/  IMAD.MOV R13, RZ, RZ, -R11 ;  /* 0x000000ffff0d7224 */ /* 0x008fc800078e0a0b */
[----:B------:R-:W-:-:S04]  /*0f40*/  IMAD R13, R13, R8, RZ ;  /* 0x000000080d0d7224 */ /* 0x000fc800078e02ff */
[----:B------:R-:W-:-:S06]  /*0f50*/  IMAD.HI.U32 R14, R11, R13, R10 ;  /* 0x0000000d0b0e7227 */ /* 0x000fcc00078e000a */
[----:B------:R-:W-:-:S04]  /*0f60*/  IMAD.HI.U32 R13, R14, R15, RZ ;  /* 0x0000000f0e0d7227 */ /* 0x000fc800078e00ff */
[----:B------:R-:W-:-:S04]  /*0f70*/  IMAD.HI.U32 R12, R14, R17, RZ ;  /* 0x000000110e0c7227 */ /* 0x000fc800078e00ff */
[-C--:B------:R-:W-:Y:S02]  /*0f80*/  IMAD R15, R13, R16.reuse, R15 ;  /* 0x000000100d0f7224 */ /* 0x080fe400078e020f */
[----:B------:R-:W-:Y:S02]  /*0f90*/  IMAD R17, R12, R16, R17 ;  /* 0x000000100c117224 */ /* 0x000fe400078e0211 */
[----:B------:R-:W-:Y:S01]  /*0fa0*/  IMAD.HI.U32 R11, R14, R19, RZ ;  /* 0x000000130e0b7227 */ /* 0x000fe200078e00ff */
[C---:B------:R-:W-:Y:S02]  /*0fb0*/  ISETP.GT.U32.AND P4, PT, R8.reuse, R15, PT ;  /* 0x0000000f0800720c */ /* 0x040fe40003f84070 */
[----:B------:R-:W-:Y:S01]  /*0fc0*/  ISETP.GT.U32.AND P2, PT, R8, R17, PT ;  /* 0x000000110800720c */ /* 0x000fe20003f44070 */
[----:B------:R-:W-:-:S04]  /*0fd0*/  IMAD.HI.U32 R10, R14, R25, RZ ;  /* 0x000000190e0a7227 */ /* 0x000fc800078e00ff */
[-C--:B------:R-:W-:Y:S02]  /*0fe0*/  IMAD R19, R11, R16.reuse, R19 ;  /* 0x000000100b137224 */ /* 0x080fe400078e0213 */
[----:B------:R-:W-:-:S03]  /*0ff0*/  IMAD R25, R10, R16, R25 ;  /* 0x000000100a197224 */ /* 0x000fc600078e0219 */
[C---:B------:R-:W-:Y:S01]  /*1000*/  ISETP.GT.U32.AND P5, PT, R8.reuse, R19, PT ;  /* 0x000000130800720c */ /* 0x040fe20003fa4070 */
[--C-:B------:R-:W-:Y:S01]  /*1010*/  @!P4 IMAD.IADD R15, R15, 0x1, -R8.reuse ;  /* 0x000000010f0fc824 */ /* 0x100fe200078e0a08 */
[----:B------:R-:W-:Y:S01]  /*1020*/  ISETP.GT.U32.AND P1, PT, R8, R25, PT ;  /* 0x000000190800720c */ /* 0x000fe20003f24070 */
[----:B------:R-:W-:Y:S02]  /*1030*/  @!P2 IMAD.IADD R17, R17, 0x1, -R8 ;  /* 0x000000011111a824 */ /* 0x000fe400078e0a08 */
[----:B------:R-:W-:Y:S01]  /*1040*/  @!P4 VIADD R13, R13, 0x1 ;  /* 0x000000010d0dc836 */ /* 0x000fe20000000000 */
[-C--:B------:R-:W-:Y:S01]  /*1050*/  ISETP.GE.U32.AND P0, PT, R15, R8.reuse, PT ;  /* 0x000000080f00720c */ /* 0x080fe20003f06070 */
[----:B------:R-:W-:Y:S01]  /*1060*/  @!P2 VIADD R12, R12, 0x1 ;  /* 0x000000010c0ca836 */ /* 0x000fe20000000000 */
[----:B------:R-:W-:Y:S02]  /*1070*/  ISETP.GE.U32.AND P6, PT, R17, R8, PT ;  /* 0x000000081100720c */ /* 0x000fe40003fc6070 */
[----:B------:R-:W-:-:S03]  /*1080*/  ISETP.GE.AND P2, PT, R21, RZ, PT ;  /* 0x000000ff1500720c */ /* 0x000fc60003f46270 */
[--C-:B------:R-:W-:Y:S02]  /*1090*/  @!P5 IMAD.IADD R19, R19, 0x1, -R8.reuse ;  /* 0x000000011313d824 */ /* 0x100fe400078e0a08 */
[----:B------:R-:W-:Y:S02]  /*10a0*/  @!P1 IMAD.IADD R25, R25, 0x1, -R8 ;  /* 0x0000000119199824 */ /* 0x000fe400078e0a08 */
[----:B------:R-:W-:Y:S01]  /*10b0*/  @!P5 VIADD R11, R11, 0x1 ;  /* 0x000000010b0bd836 */ /* 0x000fe20000000000 */
[-C--:B------:R-:W-:Y:S01]  /*10c0*/  ISETP.GE.U32.AND P4, PT, R19, R8.reuse, PT ;  /* 0x000000081300720c */ /* 0x080fe20003f86070 */
[----:B------:R-:W-:Y:S01]  /*10d0*/  @P0 VIADD R13, R13, 0x1 ;  /* 0x000000010d0d0836 */ /* 0x000fe20000000000 */
[----:B------:R-:W-:Y:S01]  /*10e0*/  ISETP.GE.U32.AND P0, PT, R25, R8, PT ;  /* 0x000000081900720c */ /* 0x000fe20003f06070 */
[----:B------:R-:W-:Y:S01]  /*10f0*/  @P6 VIADD R12, R12, 0x1 ;  /* 0x000000010c0c6836 */ /* 0x000fe20000000000 */
[----:B------:R-:W-:Y:S01]  /*1100*/  ISETP.GE.AND P6, PT, R23, RZ, PT ;  /* 0x000000ff1700720c */ /* 0x000fe20003fc6270 */
[----:B------:R-:W-:Y:S01]  /*1110*/  @!P1 VIADD R10, R10, 0x1 ;  /* 0x000000010a0a9836 */ /* 0x000fe20000000000 */
[----:B------:R-:W-:Y:S01]  /*1120*/  ISETP.GE.AND P5, PT, R9, RZ, PT ;  /* 0x000000ff0900720c */ /* 0x000fe20003fa6270 */
[----:B------:R-:W-:Y:S01]  /*1130*/  @!P3 IMAD.MOV R13, RZ, RZ, -R13 ;  /* 0x000000ffff0db224 */ /* 0x000fe200078e0a0d */
[----:B------:R-:W2:Y:S01]  /*1140*/  LDC.64 R8, c[0x0][0x388] ;  /* 0x0000e200ff087b82 */ /* 0x000ea20000000a00 */
[----:B------:R-:W-:Y:S01]  /*1150*/  ISETP.NE.AND P1, PT, R6, RZ, PT ;  /* 0x000000ff0600720c */ /* 0x000fe20003f25270 */
[----:B------:R-:W-:Y:S01]  /*1160*/  @!P2 IMAD.MOV R12, RZ, RZ, -R12 ;  /* 0x000000ffff0ca224 */ /* 0x000fe200078e0a0c */
[----:B------:R-:W-:-:S02]  /*1170*/  LOP3.LUT R6, RZ, R6, RZ, 0x33, !PT ;  /* 0x00000006ff067212 */ /* 0x000fc400078e33ff */
[----:B------:R-:W-:Y:S02]  /*1180*/  @P4 VIADD R11, R11, 0x1 ;  /* 0x000000010b0b4836 */ /* 0x000fe40000000000 */
[----:B------:R-:W-:Y:S01]  /*1190*/  @P0 VIADD R10, R10, 0x1 ;  /* 0x000000010a0a0836 */ /* 0x000fe20000000000 */
[C---:B------:R-:W-:Y:S01]  /*11a0*/  SEL R13, R6.reuse, R13, !P1 ;  /* 0x0000000d060d7207 */ /* 0x040fe20004800000 */
[----:B------:R-:W-:Y:S01]  /*11b0*/  @!P6 IMAD.MOV R11, RZ, RZ, -R11 ;  /* 0x000000ffff0be224 */ /* 0x000fe200078e0a0b */
[----:B------:R-:W-:Y:S01]  /*11c0*/  SEL R12, R6, R12, !P1 ;  /* 0x0000000c060c7207 */ /* 0x000fe20004800000 */
[----:B------:R-:W-:-:S03]  /*11d0*/  @!P5 IMAD.MOV R10, RZ, RZ, -R10 ;  /* 0x000000ffff0ad224 */ /* 0x000fc600078e0a0a */
[C---:B------:R-:W-:Y:S01]  /*11e0*/  SEL R15, R6.reuse, R11, !P1 ;  /* 0x0000000b060f7207 */ /* 0x040fe20004800000 */
[C---:B-1----:R-:W-:Y:S01]  /*11f0*/  IMAD R11, R7.reuse, UR4, R0 ;  /* 0x00000004070b7c24 */ /* 0x042fe2000f8e0200 */
[----:B------:R-:W-:Y:S01]  /*1200*/  SEL R6, R6, R10, !P1 ;  /* 0x0000000a06067207 */ /* 0x000fe20004800000 */
[----:B------:R-:W-:Y:S01]  /*1210*/  VIADD R7, R7, UR7 ;  /* 0x0000000707077c36 */ /* 0x000fe20008000000 */
[----:B------:R-:W-:Y:S02]  /*1220*/  PRMT R13, R13, 0x3340, R12 ;  /* 0x000033400d0d7816 */ /* 0x000fe4000000000c */
[----:B------:R-:W-:Y:S02]  /*1230*/  PRMT R6, R15, 0x3340, R6 ;  /* 0x000033400f067816 */ /* 0x000fe40000000006 */
[----:B------:R-:W-:Y:S01]  /*1240*/  ISETP.GE.U32.AND P0, PT, R7, UR5, PT ;  /* 0x0000000507007c0c */ /* 0x000fe2000bf06070 */
[----:B--2---:R-:W-:Y:S01]  /*1250*/  IMAD.WIDE.U32 R8, R11, 0x4, R8 ;  /* 0x000000040b087825 */ /* 0x004fe200078e0008 */
[----:B------:R-:W-:-:S05]  /*1260*/  PRMT R13, R13, 0x5410, R6 ;  /* 0x000054100d0d7816 */ /* 0x000fca0000000006 */
[----:B0-----:R1:W-:Y:S06]  /*1270*/  STG.E desc[UR8][R8.64], R13 ;  /* 0x0000000d08007986 */ /* 0x0013ec000c101908 */
[----:B------:R-:W-:Y:S05]  /*1280*/  @!P0 BRA `(.L_x_17) ;  /* 0xfffffff400348947 */ /* 0x000fea000383ffff */
.L_x_11:
[----:B0-----:R-:W-:Y:S05]  /*1290*/  BSYNC.RECONVERGENT B0 ;  /* 0x0000000000007941 */ /* 0x001fea0003800200 */
.L_x_10:
[----:B------:R-:W0:Y:S01]  /*12a0*/  LDCU UR4, c[0x0][0x398] ;  /* 0x00007300ff0477ac */ /* 0x000e220008000800 */
[----:B------:R-:W-:-:S05]  /*12b0*/  VIADD R0, R0, UR6 ;  /* 0x0000000600007c36 */ /* 0x000fca0008000000 */
[----:B0-----:R-:W-:-:S13]  /*12c0*/  ISETP.GE.U32.AND P0, PT, R0, UR4, PT ;  /* 0x0000000400007c0c */ /* 0x001fda000bf06070 */
[----:B------:R-:W-:Y:S05]  /*12d0*/  @!P0 BRA `(.L_x_18) ;  /* 0xfffffff400088947 */ /* 0x000fea000383ffff */
[----:B------:R-:W-:Y:S05]  /*12e0*/  EXIT ;  /* 0x000000000000794d */ /* 0x000fea0003800000 */
.L_x_19:
[----:B------:R-:W-:-:S00]  /*12f0*/  BRA `(.L_x_19) ;  /* 0xfffffffc00fc7947 */ /* 0x000fc0000383ffff */
[----:B------:R-:W-:-:S00]  /*1300*/  NOP ;  /* 0x0000000000007918 */ /* 0x000fc00000000000 */
[----:B------:R-:W-:-:S00]  /*1310*/  NOP ;  /* 0x0000000000007918 */ /* 0x000fc00000000000 */
[----:B------:R-:W-:-:S00]  /*1320*/  NOP ;  /* 0x0000000000007918 */ /* 0x000fc00000000000 */
[----:B------:R-:W-:-:S00]  /*1330*/  NOP ;  /* 0x0000000000007918 */ /* 0x000fc00000000000 */
[----:B------:R-:W-:-:S00]  /*1340*/  NOP ;  /* 0x0000000000007918 */ /* 0x000fc00000000000 */
[----:B------:R-:W-:-:S00]  /*1350*/  NOP ;  /* 0x0000000000007918 */ /* 0x000fc00000000000 */
[----:B------:R-:W-:-:S00]  /*1360*/  NOP ;  /* 0x0000000000007918 */ /* 0x000fc00000000000 */
[----:B------:R-:W-:-:S00]  /*1370*/  NOP ;  /* 0x0000000000007918 */ /* 0x000fc00000000000 */
.L_x_20:


//--------------------- .nv.shared.reserved.0     --------------------------
	.section	.nv.shared.reserved.0,"aw",@nobits
	.weak		__nv_reservedSMEM_offset_0_alias
	.size		__nv_reservedSMEM_offset_0_alias, 0, 64
	.other		__nv_reservedSMEM_offset_0_alias,@"STO_CUDA_RESERVED_SHARED STV_DEFAULT"
__nv_reservedSMEM_offset_0_alias:
	.zero		0
	.zero		64


//--------------------- .nv.constant0._Z6kernelyP6uchar46size2DS1_ --------------------------
	.section	.nv.constant0._Z6kernelyP6uchar46size2DS1_,"a",@progbits
	.sectionflags	@""
	.align	4
.nv.constant0._Z6kernelyP6uchar46size2DS1_:
	.zero		928


//--------------------- SYMBOLS --------------------------

	.type		.nv.reservedSmem.offset0,@object
	.size		.nv.reservedSmem.offset0,0x4
